//
// Generated by NVIDIA NVVM Compiler
//
// Compiler Build ID: CL-36424714
// Cuda compilation tools, release 13.0, V13.0.88
// Based on NVVM 20.0.0
//

.version 9.0
.target sm_100
.address_size 64

	// .globl	_Z6KernelP11DataElement
.extern .func  (.param .b32 func_retval0) vprintf
(
	.param .b64 vprintf_param_0,
	.param .b64 vprintf_param_1
)
;
.global .align 1 .b8 $str[35] = {67, 85, 68, 65, 32, 79, 110, 32, 100, 101, 118, 105, 99, 101, 58, 32, 110, 97, 109, 101, 61, 37, 115, 44, 32, 118, 97, 108, 117, 101, 61, 37, 100, 10};

.visible .entry _Z6KernelP11DataElement(
	.param .u64 .ptr .align 1 _Z6KernelP11DataElement_param_0
)
{
	.local .align 8 .b8 	__local_depot0[16];
	.reg .b64 	%SP;
	.reg .b64 	%SPL;
	.reg .b16 	%rs<2>;
	.reg .b32 	%r<8>;
	.reg .b32 	%f<3>;
	.reg .b64 	%rd<9>;

	mov.u64 	%SPL, __local_depot0;
	cvta.local.u64 	%SP, %SPL;
	ld.param.u64 	%rd1, [_Z6KernelP11DataElement_param_0];
	cvta.to.global.u64 	%rd2, %rd1;
	add.u64 	%rd3, %SP, 0;
	add.u64 	%rd4, %SPL, 0;
	ld.global.u64 	%rd5, [%rd2];
	ld.global.u32 	%r1, [%rd2+8];
	st.local.u64 	[%rd4], %rd5;
	st.local.u32 	[%rd4+8], %r1;
	mov.u64 	%rd6, $str;
	cvta.global.u64 	%rd7, %rd6;
	{ // callseq 0, 0
	.param .b64 param0;
	st.param.b64 	[param0], %rd7;
	.param .b64 param1;
	st.param.b64 	[param1], %rd3;
	.param .b32 retval0;
	call.uni (retval0), 
	vprintf, 
	(
	param0, 
	param1
	);
	ld.param.b32 	%r2, [retval0];
	} // callseq 0
	ld.global.u64 	%rd8, [%rd2];
	mov.b16 	%rs1, 100;
	st.u8 	[%rd8], %rs1;
	ld.global.v2.u32 	{%r4, %r5}, [%rd2+8];
	mov.b32 	%f1, %r5;
	add.s32 	%r6, %r4, 1;
	mul.f32 	%f2, %f1, %f1;
	mov.b32 	%r7, %f2;
	st.global.v2.u32 	[%rd2+8], {%r6, %r7};
	ret;

}


// ===== COMPILED SASS (sm_100) =====

	.target	sm_100

	.elftype	@"ET_EXEC"


//--------------------- .note.nv.tkinfo           --------------------------
	.section	.note.nv.tkinfo,"",@"SHT_NOTE"
	.sectionflags	@"SHF_NOTE_NV_TKINFO"
	.tkinfo
        /*0018*/ 	.word	0x00000002
        /*0030*/ 	.string	""
        /*0030*/ 	.string	"ptxas"
        /*0030*/ 	.string	"Cuda compilation tools, release 13.0, V13.0.88"
        /*0030*/ 	.string	"Build cuda_13.0.r13.0/compiler.36424714_0"
        /*0030*/ 	.string	"-arch sm_100 -m 64 "



//--------------------- .note.nv.cuinfo           --------------------------
	.section	.note.nv.cuinfo,"",@"SHT_NOTE"
	.sectionflags	@"SHF_NOTE_NV_CUINFO"
        /*0018*/ 	.short	0x0002
        /*001a*/ 	.short	0x0064
        /*001c*/ 	.short	0x0082
	.zero		2


//--------------------- .nv.info                  --------------------------
	.section	.nv.info,"",@"SHT_CUDA_INFO"
	.align	4


	//----- nvinfo : EIATTR_REGCOUNT
	.align		4
        /*0000*/ 	.byte	0x04, 0x2f
        /*0002*/ 	.short	(.L_2 - .L_1)
	.align		4
.L_1:
        /*0004*/ 	.word	index@(_Z6KernelP11DataElement)
        /*0008*/ 	.word	0x00000018


	//----- nvinfo : EIATTR_FRAME_SIZE
	.align		4
.L_2:
        /*000c*/ 	.byte	0x04, 0x11
        /*000e*/ 	.short	(.L_4 - .L_3)
	.align		4
.L_3:
        /*0010*/ 	.word	index@(_Z6KernelP11DataElement)
        /*0014*/ 	.word	0x00000010


	//----- nvinfo : EIATTR_MIN_STACK_SIZE
	.align		4
.L_4:
        /*0018*/ 	.byte	0x04, 0x12
        /*001a*/ 	.short	(.L_6 - .L_5)
	.align		4
.L_5:
        /*001c*/ 	.word	index@(_Z6KernelP11DataElement)
        /*0020*/ 	.word	0x00000010
.L_6:


//--------------------- .nv.compat                --------------------------
	.section	.nv.compat,"",@"SHT_CUDA_COMPAT_INFO"
	.align	4
        /*0000*/ 	.byte	0x02, 0x09, 0x00, 0x00, 0x02, 0x02, 0x01, 0x00, 0x02, 0x05, 0x05, 0x00, 0x03, 0x07, 0x01, 0x01
        /*0010*/ 	.byte	0x02, 0x03, 0x00, 0x00, 0x02, 0x06, 0x01, 0x00, 0x04, 0x0b, 0x08, 0x00, 0x09, 0x00, 0x00, 0x00
        /*0020*/ 	.byte	0x00, 0x00, 0x00, 0x00


//--------------------- .nv.info._Z6KernelP11DataElement --------------------------
	.section	.nv.info._Z6KernelP11DataElement,"",@"SHT_CUDA_INFO"
	.sectionflags	@""
	.align	4


	//----- nvinfo : EIATTR_CUDA_API_VERSION
	.align		4
        /*0000*/ 	.byte	0x04, 0x37
        /*0002*/ 	.short	(.L_8 - .L_7)
.L_7:
        /*0004*/ 	.word	0x00000082


	//----- nvinfo : EIATTR_KPARAM_INFO
	.align		4
.L_8:
        /*0008*/ 	.byte	0x04, 0x17
        /*000a*/ 	.short	(.L_10 - .L_9)
.L_9:
        /*000c*/ 	.word	0x00000000
        /*0010*/ 	.short	0x0000
        /*0012*/ 	.short	0x0000
        /*0014*/ 	.byte	0x00, 0xf5, 0x21, 0x00


	//----- nvinfo : EIATTR_SPARSE_MMA_MASK
	.align		4
.L_10:
        /*0018*/ 	.byte	0x03, 0x50
        /*001a*/ 	.short	0x0000


	//----- nvinfo : EIATTR_MAXREG_COUNT
	.align		4
        /*001c*/ 	.byte	0x03, 0x1b
        /*001e*/ 	.short	0x00ff


	//----- nvinfo : EIATTR_EXTERNS
	.align		4
        /*0020*/ 	.byte	0x04, 0x0f
        /*0022*/ 	.short	(.L_12 - .L_11)


	//   ....[0]....
	.align		4
.L_11:
        /*0024*/ 	.word	index@(vprintf)


	//----- nvinfo : EIATTR_MERCURY_ISA_VERSION
	.align		4
.L_12:
        /*0028*/ 	.byte	0x03, 0x5f
        /*002a*/ 	.short	0x0101


	//----- nvinfo : EIATTR_VRC_CTA_INIT_COUNT
	.align		4
        /*002c*/ 	.byte	0x02, 0x4a
	.zero		1
	.zero		1


	//----- nvinfo : EIATTR_SYSCALL_OFFSETS
	.align		4
        /*0030*/ 	.byte	0x04, 0x46
        /*0032*/ 	.short	(.L_14 - .L_13)


	//   ....[0]....
.L_13:
        /*0034*/ 	.word	0x00000120


	//----- nvinfo : EIATTR_EXIT_INSTR_OFFSETS
	.align		4
.L_14:
        /*0038*/ 	.byte	0x04, 0x1c
        /*003a*/ 	.short	(.L_16 - .L_15)


	//   ....[0]....
.L_15:
        /*003c*/ 	.word	0x000001b0


	//----- nvinfo : EIATTR_CBANK_PARAM_SIZE
	.align		4
.L_16:
        /*0040*/ 	.byte	0x03, 0x19
        /*0042*/ 	.short	0x0008


	//----- nvinfo : EIATTR_PARAM_CBANK
	.align		4
        /*0044*/ 	.byte	0x04, 0x0a
        /*0046*/ 	.short	(.L_18 - .L_17)
	.align		4
.L_17:
        /*0048*/ 	.word	index@(.nv.constant0._Z6KernelP11DataElement)
        /*004c*/ 	.short	0x0380
        /*004e*/ 	.short	0x0008


	//----- nvinfo : EIATTR_SW_WAR
	.align		4
.L_18:
        /*0050*/ 	.byte	0x04, 0x36
        /*0052*/ 	.short	(.L_20 - .L_19)
.L_19:
        /*0054*/ 	.word	0x00000008
.L_20:


//--------------------- .nv.callgraph             --------------------------
	.section	.nv.callgraph,"",@"SHT_CUDA_CALLGRAPH"
	.align	4
	.sectionentsize	8
	.align		4
        /*0000*/ 	.word	0x00000000
	.align		4
        /*0004*/ 	.word	0xffffffff
	.align		4
        /*0008*/ 	.word	index@(_Z6KernelP11DataElement)
	.align		4
        /*000c*/ 	.word	index@(vprintf)
	.align		4
        /*0010*/ 	.word	0x00000000
	.align		4
        /*0014*/ 	.word	0xfffffffe
	.align		4
        /*0018*/ 	.word	0x00000000
	.align		4
        /*001c*/ 	.word	0xfffffffd
	.align		4
        /*0020*/ 	.word	0x00000000
	.align		4
        /*0024*/ 	.word	0xfffffffc


//--------------------- .nv.constant4             --------------------------
	.section	.nv.constant4,"a",@progbits
	.align	8
	.align		8
.nv.constant4:
        /*0000*/ 	.dword	vprintf
	.align		8
        /*0008*/ 	.dword	$str


//--------------------- .text._Z6KernelP11DataElement --------------------------
	.section	.text._Z6KernelP11DataElement,"ax",@progbits
	.align	128
        .global         _Z6KernelP11DataElement
        .type           _Z6KernelP11DataElement,@function
        .size           _Z6KernelP11DataElement,(.L_x_2 - _Z6KernelP11DataElement)
        .other          _Z6KernelP11DataElement,@"STO_CUDA_ENTRY STV_DEFAULT"
_Z6KernelP11DataElement:
.text._Z6KernelP11DataElement:
[----:B------:R-:W0:Y:S08]  /*0000*/  LDC R1, c[0x0][0x37c] ;  /* 0x0000df00ff017b82 */ /* 0x000e300000000800 */
[----:B------:R-:W1:Y:S01]  /*0010*/  LDC.64 R2, c[0x0][0x380] ;  /* 0x0000e000ff027b82 */ /* 0x000e620000000a00 */
[----:B------:R-:W1:Y:S01]  /*0020*/  LDCU.64 UR36, c[0x0][0x358] ;  /* 0x00006b00ff2477ac */ /* 0x000e620008000a00 */
[----:B0-----:R-:W-:Y:S01]  /*0030*/  VIADD R1, R1, 0xfffffff0 ;  /* 0xfffffff001017836 */ /* 0x001fe20000000000 */
[----:B------:R-:W0:Y:S01]  /*0040*/  LDCU UR4, c[0x0][0x2f8] ;  /* 0x00005f00ff0477ac */ /* 0x000e220008000800 */
[----:B------:R-:W2:Y:S01]  /*0050*/  LDCU.64 UR6, c[0x4][0x8] ;  /* 0x01000100ff0677ac */ /* 0x000ea20008000a00 */
[----:B-1----:R-:W3:Y:S04]  /*0060*/  LDG.E.64 R8, desc[UR36][R2.64] ;  /* 0x0000002402087981 */ /* 0x002ee8000c1e1b00 */
[----:B------:R-:W4:Y:S01]  /*0070*/  LDG.E R0, desc[UR36][R2.64+0x8] ;  /* 0x0000082402007981 */ /* 0x000f22000c1e1900 */
[----:B------:R-:W-:Y:S01]  /*0080*/  MOV R10, 0x0 ;  /* 0x00000000000a7802 */ /* 0x000fe20000000f00 */
[----:B------:R-:W1:Y:S01]  /*0090*/  LDCU UR5, c[0x0][0x2fc] ;  /* 0x00005f80ff0577ac */ /* 0x000e620008000800 */
[----:B0-----:R-:W-:Y:S01]  /*00a0*/  IADD3 R6, P0, PT, R1, UR4, RZ ;  /* 0x0000000401067c10 */ /* 0x001fe2000ff1e0ff */
[----:B--2---:R-:W-:Y:S01]  /*00b0*/  IMAD.U32 R4, RZ, RZ, UR6 ;  /* 0x00000006ff047e24 */ /* 0x004fe2000f8e00ff */
[----:B------:R-:W-:-:S02]  /*00c0*/  MOV R5, UR7 ;  /* 0x0000000700057c02 */ /* 0x000fc40008000f00 */
[----:B------:R-:W0:Y:S01]  /*00d0*/  LDC.64 R10, c[0x4][R10] ;  /* 0x010000000a0a7b82 */ /* 0x000e220000000a00 */
[----:B-1----:R-:W-:Y:S01]  /*00e0*/  IMAD.X R7, RZ, RZ, UR5, P0 ;  /* 0x00000005ff077e24 */ /* 0x002fe200080e06ff */
[----:B---3--:R1:W-:Y:S04]  /*00f0*/  STL.64 [R1], R8 ;  /* 0x0000000801007387 */ /* 0x0083e80000100a00 */
[----:B0---4-:R1:W-:Y:S03]  /*0100*/  STL [R1+0x8], R0 ;  /* 0x0000080001007387 */ /* 0x0113e60000100800 */
[----:B------:R-:W-:-:S07]  /*0110*/  LEPC R20, `(.L_x_0) ;  /* 0x000000001014794e */ /* 0x000fce0000000000 */
[----:B-1----:R-:W-:Y:S05]  /*0120*/  CALL.ABS.NOINC R10 ;  /* 0x000000000a007343 */ /* 0x002fea0003c00000 */
.L_x_0:
[----:B------:R-:W0:Y:S02]  /*0130*/  LDC.64 R4, c[0x0][0x380] ;  /* 0x0000e000ff047b82 */ /* 0x000e240000000a00 */
[----:B0-----:R-:W2:Y:S01]  /*0140*/  LDG.E.64 R2, desc[UR36][R4.64] ;  /* 0x0000002404027981 */ /* 0x001ea2000c1e1b00 */
[----:B------:R-:W-:-:S05]  /*0150*/  HFMA2 R0, -RZ, RZ, 0, 5.9604644775390625e-06 ;  /* 0x00000064ff007431 */ /* 0x000fca00000001ff */
[----:B--2---:R-:W-:Y:S04]  /*0160*/  ST.E.U8 desc[UR36][R2.64], R0 ;  /* 0x0000000002007985 */ /* 0x004fe8000c101124 */
[----:B------:R-:W2:Y:S02]  /*0170*/  LDG.E.64 R6, desc[UR36][R4.64+0x8] ;  /* 0x0000082404067981 */ /* 0x000ea4000c1e1b00 */
[----:B--2---:R-:W-:Y:S02]  /*0180*/  VIADD R6, R6, 0x1 ;  /* 0x0000000106067836 */ /* 0x004fe40000000000 */
[----:B------:R-:W-:-:S05]  /*0190*/  FMUL R7, R7, R7 ;  /* 0x0000000707077220 */ /* 0x000fca0000400000 */
[----:B------:R-:W-:Y:S01]  /*01a0*/  STG.E.64 desc[UR36][R4.64+0x8], R6 ;  /* 0x0000080604007986 */ /* 0x000fe2000c101b24 */
[----:B------:R-:W-:Y:S05]  /*01b0*/  EXIT ;  /* 0x000000000000794d */ /* 0x000fea0003800000 */
.L_x_1:
[----:B------:R-:W-:-:S00]  /*01c0*/  BRA `(.L_x_1) ;  /* 0xfffffffc00fc7947 */ /* 0x000fc0000383ffff */
[----:B------:R-:W-:-:S00]  /*01d0*/  NOP ;  /* 0x0000000000007918 */ /* 0x000fc00000000000 */
        /* <DEDUP_REMOVED lines=10> */
.L_x_2:


//--------------------- .nv.global.init           --------------------------
	.section	.nv.global.init,"aw",@progbits
.nv.global.init:
	.type		$str,@object
	.size		$str,(.L_0 - $str)
$str:
        /*0000*/ 	.byte	0x43, 0x55, 0x44, 0x41, 0x20, 0x4f, 0x6e, 0x20, 0x64, 0x65, 0x76, 0x69, 0x63, 0x65, 0x3a, 0x20
        /*0010*/ 	.byte	0x6e, 0x61, 0x6d, 0x65, 0x3d, 0x25, 0x73, 0x2c, 0x20, 0x76, 0x61, 0x6c, 0x75, 0x65, 0x3d, 0x25
        /*0020*/ 	.byte	0x64, 0x0a, 0x00
.L_0:


//--------------------- .nv.shared.reserved.0     --------------------------
	.section	.nv.shared.reserved.0,"aw",@nobits
	.weak		__nv_reservedSMEM_offset_0_alias
	.size		__nv_reservedSMEM_offset_0_alias, 0, 64
	.other		__nv_reservedSMEM_offset_0_alias,@"STO_CUDA_RESERVED_SHARED STV_DEFAULT"
__nv_reservedSMEM_offset_0_alias:
	.zero		0
	.zero		64


//--------------------- .nv.constant0._Z6KernelP11DataElement --------------------------
	.section	.nv.constant0._Z6KernelP11DataElement,"a",@progbits
	.sectionflags	@""
	.align	4
.nv.constant0._Z6KernelP11DataElement:
	.zero		904


//--------------------- SYMBOLS --------------------------

	.type		.nv.reservedSmem.offset0,@object
	.size		.nv.reservedSmem.offset0,0x4
	.type		vprintf,@function
